//
// Generated by NVIDIA NVVM Compiler
//
// Compiler Build ID: CL-36424714
// Cuda compilation tools, release 13.0, V13.0.88
// Based on NVVM 20.0.0
//

.version 9.0
.target sm_100
.address_size 64

	// .globl	_Z12LU_DecomposePiPdS0_S_ii

.visible .entry _Z12LU_DecomposePiPdS0_S_ii(
	.param .u64 .ptr .align 1 _Z12LU_DecomposePiPdS0_S_ii_param_0,
	.param .u64 .ptr .align 1 _Z12LU_DecomposePiPdS0_S_ii_param_1,
	.param .u64 .ptr .align 1 _Z12LU_DecomposePiPdS0_S_ii_param_2,
	.param .u64 .ptr .align 1 _Z12LU_DecomposePiPdS0_S_ii_param_3,
	.param .u32 _Z12LU_DecomposePiPdS0_S_ii_param_4,
	.param .u32 _Z12LU_DecomposePiPdS0_S_ii_param_5
)
{
	.reg .pred 	%p<8>;
	.reg .b32 	%r<35>;
	.reg .b64 	%rd<31>;
	.reg .b64 	%fd<8>;

	ld.param.u64 	%rd5, [_Z12LU_DecomposePiPdS0_S_ii_param_0];
	ld.param.u64 	%rd6, [_Z12LU_DecomposePiPdS0_S_ii_param_1];
	ld.param.u64 	%rd7, [_Z12LU_DecomposePiPdS0_S_ii_param_2];
	ld.param.u64 	%rd8, [_Z12LU_DecomposePiPdS0_S_ii_param_3];
	ld.param.u32 	%r22, [_Z12LU_DecomposePiPdS0_S_ii_param_4];
	cvta.to.global.u64 	%rd1, %rd8;
	cvta.to.global.u64 	%rd2, %rd7;
	cvta.to.global.u64 	%rd3, %rd6;
	cvta.to.global.u64 	%rd4, %rd5;
	mov.u32 	%r1, %ntid.x;
	mov.u32 	%r23, %ctaid.x;
	mov.u32 	%r24, %tid.x;
	mad.lo.s32 	%r2, %r23, %r1, %r24;
	setp.lt.s32 	%p1, %r22, 1;
	@%p1 bra 	$L__BB0_11;
	add.s32 	%r3, %r2, 1;
	mov.u32 	%r26, %nctaid.x;
	mul.lo.s32 	%r4, %r26, %r1;
	mov.b32 	%r29, 0;
$L__BB0_2:
	setp.ne.s32 	%p2, %r2, 0;
	mul.wide.u32 	%rd9, %r29, 4;
	add.s64 	%rd10, %rd4, %rd9;
	ld.global.u32 	%r6, [%rd10];
	add.s32 	%r29, %r29, 1;
	ld.global.u32 	%r8, [%rd10+4];
	mul.wide.s32 	%rd11, %r6, 8;
	add.s64 	%rd12, %rd3, %rd11;
	ld.global.f64 	%fd1, [%rd12];
	@%p2 bra 	$L__BB0_4;
	add.s64 	%rd14, %rd2, %rd11;
	mov.b64 	%rd15, 4607182418800017408;
	st.global.u64 	[%rd14], %rd15;
$L__BB0_4:
	add.s32 	%r30, %r3, %r6;
	setp.ge.s32 	%p3, %r30, %r8;
	@%p3 bra 	$L__BB0_10;
$L__BB0_5:
	mul.wide.s32 	%rd16, %r30, 8;
	add.s64 	%rd17, %rd3, %rd16;
	ld.global.f64 	%fd3, [%rd17];
	div.rn.f64 	%fd2, %fd3, %fd1;
	add.s64 	%rd18, %rd2, %rd16;
	st.global.f64 	[%rd18], %fd2;
	mul.wide.s32 	%rd19, %r30, 4;
	add.s64 	%rd20, %rd1, %rd19;
	ld.global.u32 	%r27, [%rd20];
	mul.wide.s32 	%rd21, %r27, 4;
	add.s64 	%rd22, %rd4, %rd21;
	ld.global.u32 	%r34, [%rd22];
	mov.u32 	%r31, %r30;
$L__BB0_6:
	mul.wide.s32 	%rd23, %r31, 4;
	add.s64 	%rd24, %rd1, %rd23;
	ld.global.u32 	%r14, [%rd24];
	add.s32 	%r33, %r34, -1;
$L__BB0_7:
	mov.u32 	%r17, %r34;
	mul.wide.s32 	%rd25, %r17, 4;
	add.s64 	%rd26, %rd1, %rd25;
	ld.global.u32 	%r28, [%rd26];
	setp.ne.s32 	%p4, %r28, %r14;
	add.s32 	%r34, %r17, 1;
	add.s32 	%r33, %r33, 1;
	@%p4 bra 	$L__BB0_7;
	mul.wide.s32 	%rd27, %r31, 8;
	add.s64 	%rd28, %rd3, %rd27;
	ld.global.f64 	%fd4, [%rd28];
	mul.f64 	%fd5, %fd2, %fd4;
	mul.wide.s32 	%rd29, %r33, 8;
	add.s64 	%rd30, %rd3, %rd29;
	ld.global.f64 	%fd6, [%rd30];
	sub.f64 	%fd7, %fd6, %fd5;
	st.global.f64 	[%rd30], %fd7;
	add.s32 	%r31, %r31, 1;
	setp.lt.s32 	%p5, %r31, %r8;
	mov.u32 	%r34, %r17;
	@%p5 bra 	$L__BB0_6;
	add.s32 	%r30, %r30, %r4;
	setp.lt.s32 	%p6, %r30, %r8;
	@%p6 bra 	$L__BB0_5;
$L__BB0_10:
	bar.sync 	0;
	setp.ne.s32 	%p7, %r29, %r22;
	@%p7 bra 	$L__BB0_2;
$L__BB0_11:
	ret;

}


// ===== COMPILED SASS (sm_100) =====

	.target	sm_100

	.elftype	@"ET_EXEC"


//--------------------- .note.nv.tkinfo           --------------------------
	.section	.note.nv.tkinfo,"",@"SHT_NOTE"
	.sectionflags	@"SHF_NOTE_NV_TKINFO"
	.tkinfo
        /*0018*/ 	.word	0x00000002
        /*0030*/ 	.string	""
        /*0030*/ 	.string	"ptxas"
        /*0030*/ 	.string	"Cuda compilation tools, release 13.0, V13.0.88"
        /*0030*/ 	.string	"Build cuda_13.0.r13.0/compiler.36424714_0"
        /*0030*/ 	.string	"-arch sm_100 -m 64 "



//--------------------- .note.nv.cuinfo           --------------------------
	.section	.note.nv.cuinfo,"",@"SHT_NOTE"
	.sectionflags	@"SHF_NOTE_NV_CUINFO"
        /*0018*/ 	.short	0x0002
        /*001a*/ 	.short	0x0064
        /*001c*/ 	.short	0x0082
	.zero		2


//--------------------- .nv.info                  --------------------------
	.section	.nv.info,"",@"SHT_CUDA_INFO"
	.align	4


	//----- nvinfo : EIATTR_REGCOUNT
	.align		4
        /*0000*/ 	.byte	0x04, 0x2f
        /*0002*/ 	.short	(.L_1 - .L_0)
	.align		4
.L_0:
        /*0004*/ 	.word	index@(_Z12LU_DecomposePiPdS0_S_ii)
        /*0008*/ 	.word	0x0000001c


	//----- nvinfo : EIATTR_FRAME_SIZE
	.align		4
.L_1:
        /*000c*/ 	.byte	0x04, 0x11
        /*000e*/ 	.short	(.L_3 - .L_2)
	.align		4
.L_2:
        /*0010*/ 	.word	index@($__internal_0_$__cuda_sm20_div_rn_f64_full)
        /*0014*/ 	.word	0x00000000


	//----- nvinfo : EIATTR_FRAME_SIZE
	.align		4
.L_3:
        /*0018*/ 	.byte	0x04, 0x11
        /*001a*/ 	.short	(.L_5 - .L_4)
	.align		4
.L_4:
        /*001c*/ 	.word	index@(_Z12LU_DecomposePiPdS0_S_ii)
        /*0020*/ 	.word	0x00000000


	//----- nvinfo : EIATTR_MIN_STACK_SIZE
	.align		4
.L_5:
        /*0024*/ 	.byte	0x04, 0x12
        /*0026*/ 	.short	(.L_7 - .L_6)
	.align		4
.L_6:
        /*0028*/ 	.word	index@(_Z12LU_DecomposePiPdS0_S_ii)
        /*002c*/ 	.word	0x00000000
.L_7:


//--------------------- .nv.compat                --------------------------
	.section	.nv.compat,"",@"SHT_CUDA_COMPAT_INFO"
	.align	4
        /*0000*/ 	.byte	0x02, 0x09, 0x00, 0x00, 0x02, 0x02, 0x01, 0x00, 0x02, 0x05, 0x05, 0x00, 0x03, 0x07, 0x01, 0x01
        /*0010*/ 	.byte	0x02, 0x03, 0x00, 0x00, 0x02, 0x06, 0x01, 0x00, 0x04, 0x0b, 0x08, 0x00, 0x01, 0x00, 0x00, 0x00
        /*0020*/ 	.byte	0x00, 0x00, 0x00, 0x00


//--------------------- .nv.info._Z12LU_DecomposePiPdS0_S_ii --------------------------
	.section	.nv.info._Z12LU_DecomposePiPdS0_S_ii,"",@"SHT_CUDA_INFO"
	.sectionflags	@""
	.align	4


	//----- nvinfo : EIATTR_CUDA_API_VERSION
	.align		4
        /*0000*/ 	.byte	0x04, 0x37
        /*0002*/ 	.short	(.L_9 - .L_8)
.L_8:
        /*0004*/ 	.word	0x00000082


	//----- nvinfo : EIATTR_KPARAM_INFO
	.align		4
.L_9:
        /*0008*/ 	.byte	0x04, 0x17
        /*000a*/ 	.short	(.L_11 - .L_10)
.L_10:
        /*000c*/ 	.word	0x00000000
        /*0010*/ 	.short	0x0005
        /*0012*/ 	.short	0x0024
        /*0014*/ 	.byte	0x00, 0xf0, 0x11, 0x00


	//----- nvinfo : EIATTR_KPARAM_INFO
	.align		4
.L_11:
        /*0018*/ 	.byte	0x04, 0x17
        /*001a*/ 	.short	(.L_13 - .L_12)
.L_12:
        /*001c*/ 	.word	0x00000000
        /*0020*/ 	.short	0x0004
        /*0022*/ 	.short	0x0020
        /*0024*/ 	.byte	0x00, 0xf0, 0x11, 0x00


	//----- nvinfo : EIATTR_KPARAM_INFO
	.align		4
.L_13:
        /*0028*/ 	.byte	0x04, 0x17
        /*002a*/ 	.short	(.L_15 - .L_14)
.L_14:
        /*002c*/ 	.word	0x00000000
        /*0030*/ 	.short	0x0003
        /*0032*/ 	.short	0x0018
        /*0034*/ 	.byte	0x00, 0xf5, 0x21, 0x00


	//----- nvinfo : EIATTR_KPARAM_INFO
	.align		4
.L_15:
        /*0038*/ 	.byte	0x04, 0x17
        /*003a*/ 	.short	(.L_17 - .L_16)
.L_16:
        /*003c*/ 	.word	0x00000000
        /*0040*/ 	.short	0x0002
        /*0042*/ 	.short	0x0010
        /*0044*/ 	.byte	0x00, 0xf5, 0x21, 0x00


	//----- nvinfo : EIATTR_KPARAM_INFO
	.align		4
.L_17:
        /*0048*/ 	.byte	0x04, 0x17
        /*004a*/ 	.short	(.L_19 - .L_18)
.L_18:
        /*004c*/ 	.word	0x00000000
        /*0050*/ 	.short	0x0001
        /*0052*/ 	.short	0x0008
        /*0054*/ 	.byte	0x00, 0xf5, 0x21, 0x00


	//----- nvinfo : EIATTR_KPARAM_INFO
	.align		4
.L_19:
        /*0058*/ 	.byte	0x04, 0x17
        /*005a*/ 	.short	(.L_21 - .L_20)
.L_20:
        /*005c*/ 	.word	0x00000000
        /*0060*/ 	.short	0x0000
        /*0062*/ 	.short	0x0000
        /*0064*/ 	.byte	0x00, 0xf5, 0x21, 0x00


	//----- nvinfo : EIATTR_SPARSE_MMA_MASK
	.align		4
.L_21:
        /*0068*/ 	.byte	0x03, 0x50
        /*006a*/ 	.short	0x0000


	//----- nvinfo : EIATTR_MAXREG_COUNT
	.align		4
        /*006c*/ 	.byte	0x03, 0x1b
        /*006e*/ 	.short	0x00ff


	//----- nvinfo : EIATTR_NUM_BARRIERS
	.align		4
        /*0070*/ 	.byte	0x02, 0x4c
        /*0072*/ 	.byte	0x01
	.zero		1


	//----- nvinfo : EIATTR_MERCURY_ISA_VERSION
	.align		4
        /*0074*/ 	.byte	0x03, 0x5f
        /*0076*/ 	.short	0x0101


	//----- nvinfo : EIATTR_VRC_CTA_INIT_COUNT
	.align		4
        /*0078*/ 	.byte	0x02, 0x4a
	.zero		1
	.zero		1


	//----- nvinfo : EIATTR_EXIT_INSTR_OFFSETS
	.align		4
        /*007c*/ 	.byte	0x04, 0x1c
        /*007e*/ 	.short	(.L_23 - .L_22)


	//   ....[0]....
.L_22:
        /*0080*/ 	.word	0x00000060


	//   ....[1]....
        /*0084*/ 	.word	0x00000620


	//----- nvinfo : EIATTR_CRS_STACK_SIZE
	.align		4
.L_23:
        /*0088*/ 	.byte	0x04, 0x1e
        /*008a*/ 	.short	(.L_25 - .L_24)
.L_24:
        /*008c*/ 	.word	0x00000000


	//----- nvinfo : EIATTR_CBANK_PARAM_SIZE
	.align		4
.L_25:
        /*0090*/ 	.byte	0x03, 0x19
        /*0092*/ 	.short	0x0028


	//----- nvinfo : EIATTR_PARAM_CBANK
	.align		4
        /*0094*/ 	.byte	0x04, 0x0a
        /*0096*/ 	.short	(.L_27 - .L_26)
	.align		4
.L_26:
        /*0098*/ 	.word	index@(.nv.constant0._Z12LU_DecomposePiPdS0_S_ii)
        /*009c*/ 	.short	0x0380
        /*009e*/ 	.short	0x0028


	//----- nvinfo : EIATTR_SW_WAR
	.align		4
.L_27:
        /*00a0*/ 	.byte	0x04, 0x36
        /*00a2*/ 	.short	(.L_29 - .L_28)
.L_28:
        /*00a4*/ 	.word	0x00000008
.L_29:


//--------------------- .nv.callgraph             --------------------------
	.section	.nv.callgraph,"",@"SHT_CUDA_CALLGRAPH"
	.align	4
	.sectionentsize	8
	.align		4
        /*0000*/ 	.word	0x00000000
	.align		4
        /*0004*/ 	.word	0xffffffff
	.align		4
        /*0008*/ 	.word	0x00000000
	.align		4
        /*000c*/ 	.word	0xfffffffe
	.align		4
        /*0010*/ 	.word	0x00000000
	.align		4
        /*0014*/ 	.word	0xfffffffd
	.align		4
        /*0018*/ 	.word	0x00000000
	.align		4
        /*001c*/ 	.word	0xfffffffc


//--------------------- .text._Z12LU_DecomposePiPdS0_S_ii --------------------------
	.section	.text._Z12LU_DecomposePiPdS0_S_ii,"ax",@progbits
	.align	128
        .global         _Z12LU_DecomposePiPdS0_S_ii
        .type           _Z12LU_DecomposePiPdS0_S_ii,@function
        .size           _Z12LU_DecomposePiPdS0_S_ii,(.L_x_16 - _Z12LU_DecomposePiPdS0_S_ii)
        .other          _Z12LU_DecomposePiPdS0_S_ii,@"STO_CUDA_ENTRY STV_DEFAULT"
_Z12LU_DecomposePiPdS0_S_ii:
.text._Z12LU_DecomposePiPdS0_S_ii:
[----:B------:R-:W-:Y:S08]  /*0000*/  LDC R1, c[0x0][0x37c] ;  /* 0x0000df00ff017b82 */ /* 0x000ff00000000800 */
[----:B------:R-:W0:Y:S01]  /*0010*/  LDC R0, c[0x0][0x3a0] ;  /* 0x0000e800ff007b82 */ /* 0x000e220000000800 */
[----:B------:R-:W1:Y:S01]  /*0020*/  S2R R2, SR_CTAID.X ;  /* 0x0000000000027919 */ /* 0x000e620000002500 */
[----:B------:R-:W2:Y:S01]  /*0030*/  LDCU UR4, c[0x0][0x360] ;  /* 0x00006c00ff0477ac */ /* 0x000ea20008000800 */
[----:B------:R-:W3:Y:S01]  /*0040*/  S2R R3, SR_TID.X ;  /* 0x0000000000037919 */ /* 0x000ee20000002100 */
[----:B0-----:R-:W-:-:S13]  /*0050*/  ISETP.GE.AND P0, PT, R0, 0x1, PT ;  /* 0x000000010000780c */ /* 0x001fda0003f06270 */
[----:B-123--:R-:W-:Y:S05]  /*0060*/  @!P0 EXIT ;  /* 0x000000000000894d */ /* 0x00efea0003800000 */
[----:B------:R-:W0:Y:S01]  /*0070*/  LDCU UR5, c[0x0][0x370] ;  /* 0x00006e00ff0577ac */ /* 0x000e220008000800 */
[----:B------:R-:W-:Y:S02]  /*0080*/  IMAD R2, R2, UR4, R3 ;  /* 0x0000000402027c24 */ /* 0x000fe4000f8e0203 */
[----:B------:R-:W-:Y:S01]  /*0090*/  IMAD.MOV.U32 R4, RZ, RZ, RZ ;  /* 0x000000ffff047224 */ /* 0x000fe200078e00ff */
[----:B------:R-:W1:Y:S01]  /*00a0*/  LDCU.64 UR6, c[0x0][0x358] ;  /* 0x00006b00ff0677ac */ /* 0x000e620008000a00 */
[----:B------:R-:W-:Y:S01]  /*00b0*/  VIADD R3, R2, 0x1 ;  /* 0x0000000102037836 */ /* 0x000fe20000000000 */
[----:B0-----:R-:W-:-:S12]  /*00c0*/  UIMAD UR4, UR4, UR5, URZ ;  /* 0x00000005040472a4 */ /* 0x001fd8000f8e02ff */
.L_x_9:
[----:B------:R-:W0:Y:S01]  /*00d0*/  LDC.64 R6, c[0x0][0x380] ;  /* 0x0000e000ff067b82 */ /* 0x000e220000000a00 */
[----:B------:R-:W-:Y:S01]  /*00e0*/  ISETP.NE.AND P0, PT, R2, RZ, PT ;  /* 0x000000ff0200720c */ /* 0x000fe20003f05270 */
[----:B------:R-:W2:Y:S06]  /*00f0*/  LDCU UR5, c[0x0][0x3a0] ;  /* 0x00007400ff0577ac */ /* 0x000eac0008000800 */
[----:B-----5:R-:W3:Y:S08]  /*0100*/  LDC.64 R20, c[0x0][0x388] ;  /* 0x0000e200ff147b82 */ /* 0x020ef00000000a00 */
[----:B------:R-:W4:Y:S01]  /*0110*/  @!P0 LDC.64 R8, c[0x0][0x390] ;  /* 0x0000e400ff088b82 */ /* 0x000f220000000a00 */
[----:B0-----:R-:W-:-:S05]  /*0120*/  IMAD.WIDE.U32 R6, R4, 0x4, R6 ;  /* 0x0000000404067825 */ /* 0x001fca00078e0006 */
[----:B-1----:R-:W3:Y:S04]  /*0130*/  LDG.E R13, desc[UR6][R6.64] ;  /* 0x00000006060d7981 */ /* 0x002ee8000c1e1900 */
[----:B------:R0:W4:Y:S01]  /*0140*/  LDG.E R5, desc[UR6][R6.64+0x4] ;  /* 0x0000040606057981 */ /* 0x000122000c1e1900 */
[----:B------:R-:W-:Y:S02]  /*0150*/  @!P0 IMAD.MOV.U32 R10, RZ, RZ, 0x0 ;  /* 0x00000000ff0a8424 */ /* 0x000fe400078e00ff */
[----:B------:R-:W-:Y:S02]  /*0160*/  @!P0 IMAD.MOV.U32 R11, RZ, RZ, 0x3ff00000 ;  /* 0x3ff00000ff0b8424 */ /* 0x000fe400078e00ff */
[----:B------:R-:W-:Y:S01]  /*0170*/  VIADD R4, R4, 0x1 ;  /* 0x0000000104047836 */ /* 0x000fe20000000000 */
[----:B------:R-:W-:Y:S04]  /*0180*/  BSSY.RECONVERGENT B0, `(.L_x_0) ;  /* 0x0000047000007945 */ /* 0x000fe80003800200 */
[----:B--2---:R-:W-:Y:S01]  /*0190*/  ISETP.NE.AND P1, PT, R4, UR5, PT ;  /* 0x0000000504007c0c */ /* 0x004fe2000bf25270 */
[----:B---3--:R-:W-:-:S04]  /*01a0*/  IMAD.WIDE R20, R13, 0x8, R20 ;  /* 0x000000080d147825 */ /* 0x008fc800078e0214 */
[----:B----4-:R-:W-:Y:S02]  /*01b0*/  @!P0 IMAD.WIDE R8, R13, 0x8, R8 ;  /* 0x000000080d088825 */ /* 0x010fe400078e0208 */
[----:B------:R-:W5:Y:S02]  /*01c0*/  LDG.E.64 R20, desc[UR6][R20.64] ;  /* 0x0000000614147981 */ /* 0x000f64000c1e1b00 */
[----:B0-----:R-:W-:Y:S02]  /*01d0*/  IMAD.IADD R6, R3, 0x1, R13 ;  /* 0x0000000103067824 */ /* 0x001fe400078e020d */
[----:B------:R0:W-:Y:S03]  /*01e0*/  @!P0 STG.E.64 desc[UR6][R8.64], R10 ;  /* 0x0000000a08008986 */ /* 0x0001e6000c101b06 */
[----:B------:R-:W-:-:S13]  /*01f0*/  ISETP.GE.AND P0, PT, R6, R5, PT ;  /* 0x000000050600720c */ /* 0x000fda0003f06270 */
[----:B0-----:R-:W-:Y:S05]  /*0200*/  @P0 BRA `(.L_x_1) ;  /* 0x0000000000f80947 */ /* 0x001fea0003800000 */
.L_x_8:
[----:B------:R-:W0:Y:S02]  /*0210*/  LDC.64 R10, c[0x0][0x388] ;  /* 0x0000e200ff0a7b82 */ /* 0x000e240000000a00 */
[----:B0-----:R-:W-:-:S06]  /*0220*/  IMAD.WIDE R10, R6, 0x8, R10 ;  /* 0x00000008060a7825 */ /* 0x001fcc00078e020a */
[----:B------:R-:W2:Y:S01]  /*0230*/  LDG.E.64 R10, desc[UR6][R10.64] ;  /* 0x000000060a0a7981 */ /* 0x000ea2000c1e1b00 */
[----:B-----5:R-:W0:Y:S01]  /*0240*/  MUFU.RCP64H R9, R21 ;  /* 0x0000001500097308 */ /* 0x020e220000001800 */
[----:B------:R-:W-:Y:S01]  /*0250*/  IMAD.MOV.U32 R8, RZ, RZ, 0x1 ;  /* 0x00000001ff087424 */ /* 0x000fe200078e00ff */
[----:B------:R-:W-:Y:S05]  /*0260*/  BSSY.RECONVERGENT B1, `(.L_x_2) ;  /* 0x0000011000017945 */ /* 0x000fea0003800200 */
[----:B01----:R-:W-:-:S08]  /*0270*/  DFMA R12, -R20, R8, 1 ;  /* 0x3ff00000140c742b */ /* 0x003fd00000000108 */
[----:B------:R-:W-:-:S08]  /*0280*/  DFMA R12, R12, R12, R12 ;  /* 0x0000000c0c0c722b */ /* 0x000fd0000000000c */
[----:B------:R-:W-:-:S08]  /*0290*/  DFMA R12, R8, R12, R8 ;  /* 0x0000000c080c722b */ /* 0x000fd00000000008 */
[----:B------:R-:W-:-:S08]  /*02a0*/  DFMA R8, -R20, R12, 1 ;  /* 0x3ff000001408742b */ /* 0x000fd0000000010c */
[----:B------:R-:W-:-:S08]  /*02b0*/  DFMA R8, R12, R8, R12 ;  /* 0x000000080c08722b */ /* 0x000fd0000000000c */
[----:B--2---:R-:W-:Y:S01]  /*02c0*/  DMUL R12, R10, R8 ;  /* 0x000000080a0c7228 */ /* 0x004fe20000000000 */
[----:B------:R-:W-:-:S07]  /*02d0*/  FSETP.GEU.AND P2, PT, |R11|, 6.5827683646048100446e-37, PT ;  /* 0x036000000b00780b */ /* 0x000fce0003f4e200 */
[----:B------:R-:W-:-:S08]  /*02e0*/  DFMA R14, -R20, R12, R10 ;  /* 0x0000000c140e722b */ /* 0x000fd0000000010a */
[----:B------:R-:W-:-:S10]  /*02f0*/  DFMA R8, R8, R14, R12 ;  /* 0x0000000e0808722b */ /* 0x000fd4000000000c */
[----:B------:R-:W-:-:S05]  /*0300*/  FFMA R0, RZ, R21, R9 ;  /* 0x00000015ff007223 */ /* 0x000fca0000000009 */
[----:B------:R-:W-:-:S13]  /*0310*/  FSETP.GT.AND P0, PT, |R0|, 1.469367938527859385e-39, PT ;  /* 0x001000000000780b */ /* 0x000fda0003f04200 */
[----:B------:R-:W-:Y:S05]  /*0320*/  @P0 BRA P2, `(.L_x_3) ;  /* 0x0000000000100947 */ /* 0x000fea0001000000 */
[----:B------:R-:W-:-:S07]  /*0330*/  MOV R0, 0x350 ;  /* 0x0000035000007802 */ /* 0x000fce0000000f00 */
[----:B------:R-:W-:Y:S05]  /*0340*/  CALL.REL.NOINC `($__internal_0_$__cuda_sm20_div_rn_f64_full) ;  /* 0x0000000000b87944 */ /* 0x000fea0003c00000 */
[----:B------:R-:W-:Y:S02]  /*0350*/  IMAD.MOV.U32 R8, RZ, RZ, R14 ;  /* 0x000000ffff087224 */ /* 0x000fe400078e000e */
[----:B------:R-:W-:-:S07]  /*0360*/  IMAD.MOV.U32 R9, RZ, RZ, R15 ;  /* 0x000000ffff097224 */ /* 0x000fce00078e000f */
.L_x_3:
[----:B------:R-:W-:Y:S05]  /*0370*/  BSYNC.RECONVERGENT B1 ;  /* 0x0000000000017941 */ /* 0x000fea0003800200 */
.L_x_2:
[----:B------:R-:W0:Y:S08]  /*0380*/  LDC.64 R10, c[0x0][0x390] ;  /* 0x0000e400ff0a7b82 */ /* 0x000e300000000a00 */
[----:B------:R-:W1:Y:S08]  /*0390*/  LDC.64 R12, c[0x0][0x398] ;  /* 0x0000e600ff0c7b82 */ /* 0x000e700000000a00 */
[----:B------:R-:W2:Y:S01]  /*03a0*/  LDC.64 R14, c[0x0][0x380] ;  /* 0x0000e000ff0e7b82 */ /* 0x000ea20000000a00 */
[----:B0-----:R-:W-:-:S05]  /*03b0*/  IMAD.WIDE R10, R6, 0x8, R10 ;  /* 0x00000008060a7825 */ /* 0x001fca00078e020a */
[----:B------:R0:W-:Y:S01]  /*03c0*/  STG.E.64 desc[UR6][R10.64], R8 ;  /* 0x000000080a007986 */ /* 0x0001e2000c101b06 */
[----:B-1----:R-:W-:-:S06]  /*03d0*/  IMAD.WIDE R12, R6, 0x4, R12 ;  /* 0x00000004060c7825 */ /* 0x002fcc00078e020c */
[----:B------:R-:W2:Y:S01]  /*03e0*/  LDG.E R13, desc[UR6][R12.64] ;  /* 0x000000060c0d7981 */ /* 0x000ea2000c1e1900 */
[----:B------:R-:W-:Y:S01]  /*03f0*/  BSSY.RECONVERGENT B1, `(.L_x_4) ;  /* 0x000001c000017945 */ /* 0x000fe20003800200 */
[----:B--2---:R-:W-:-:S05]  /*0400*/  IMAD.WIDE R14, R13, 0x4, R14 ;  /* 0x000000040d0e7825 */ /* 0x004fca00078e020e */
[----:B------:R0:W5:Y:S01]  /*0410*/  LDG.E R7, desc[UR6][R14.64] ;  /* 0x000000060e077981 */ /* 0x000162000c1e1900 */
[----:B------:R-:W-:-:S07]  /*0420*/  IMAD.MOV.U32 R0, RZ, RZ, R6 ;  /* 0x000000ffff007224 */ /* 0x000fce00078e0006 */
.L_x_7:
[----:B0-----:R-:W0:Y:S02]  /*0430*/  LDC.64 R10, c[0x0][0x398] ;  /* 0x0000e600ff0a7b82 */ /* 0x001e240000000a00 */
[----:B01----:R-:W-:-:S05]  /*0440*/  IMAD.WIDE R12, R0, 0x4, R10 ;  /* 0x00000004000c7825 */ /* 0x003fca00078e020a */
[----:B-----5:R0:W5:Y:S01]  /*0450*/  LDG.E R17, desc[UR6][R12.64] ;  /* 0x000000060c117981 */ /* 0x020162000c1e1900 */
[----:B------:R-:W-:Y:S01]  /*0460*/  BSSY.RECONVERGENT B2, `(.L_x_5) ;  /* 0x0000009000027945 */ /* 0x000fe20003800200 */
[----:B------:R-:W-:-:S07]  /*0470*/  VIADD R15, R7, 0xffffffff ;  /* 0xffffffff070f7836 */ /* 0x000fce0000000000 */
.L_x_6:
[----:B0-----:R-:W-:-:S06]  /*0480*/  IMAD.WIDE R12, R7, 0x4, R10 ;  /* 0x00000004070c7825 */ /* 0x001fcc00078e020a */
[----:B------:R-:W2:Y:S01]  /*0490*/  LDG.E R12, desc[UR6][R12.64] ;  /* 0x000000060c0c7981 */ /* 0x000ea2000c1e1900 */
[----:B------:R-:W-:Y:S01]  /*04a0*/  IMAD.MOV.U32 R16, RZ, RZ, R7 ;  /* 0x000000ffff107224 */ /* 0x000fe200078e0007 */
[----:B------:R-:W-:Y:S01]  /*04b0*/  IADD3 R7, PT, PT, R7, 0x1, RZ ;  /* 0x0000000107077810 */ /* 0x000fe20007ffe0ff */
[----:B------:R-:W-:Y:S01]  /*04c0*/  VIADD R15, R15, 0x1 ;  /* 0x000000010f0f7836 */ /* 0x000fe20000000000 */
[----:B--2--5:R-:W-:-:S13]  /*04d0*/  ISETP.NE.AND P0, PT, R12, R17, PT ;  /* 0x000000110c00720c */ /* 0x024fda0003f05270 */
[----:B------:R-:W-:Y:S05]  /*04e0*/  @P0 BRA `(.L_x_6) ;  /* 0xfffffffc00e40947 */ /* 0x000fea000383ffff */
[----:B------:R-:W-:Y:S05]  /*04f0*/  BSYNC.RECONVERGENT B2 ;  /* 0x0000000000027941 */ /* 0x000fea0003800200 */
.L_x_5:
[----:B------:R-:W0:Y:S02]  /*0500*/  LDC.64 R12, c[0x0][0x388] ;  /* 0x0000e200ff0c7b82 */ /* 0x000e240000000a00 */
[----:B0-----:R-:W-:-:S04]  /*0510*/  IMAD.WIDE R10, R0, 0x8, R12 ;  /* 0x00000008000a7825 */ /* 0x001fc800078e020c */
[----:B------:R-:W-:Y:S02]  /*0520*/  IMAD.WIDE R12, R15, 0x8, R12 ;  /* 0x000000080f0c7825 */ /* 0x000fe400078e020c */
[----:B------:R-:W2:Y:S04]  /*0530*/  LDG.E.64 R10, desc[UR6][R10.64] ;  /* 0x000000060a0a7981 */ /* 0x000ea8000c1e1b00 */
[----:B------:R-:W2:Y:S01]  /*0540*/  LDG.E.64 R14, desc[UR6][R12.64] ;  /* 0x000000060c0e7981 */ /* 0x000ea2000c1e1b00 */
[----:B------:R-:W-:Y:S02]  /*0550*/  VIADD R0, R0, 0x1 ;  /* 0x0000000100007836 */ /* 0x000fe40000000000 */
[----:B------:R-:W-:-:S03]  /*0560*/  IMAD.MOV.U32 R7, RZ, RZ, R16 ;  /* 0x000000ffff077224 */ /* 0x000fc600078e0010 */
[----:B------:R-:W-:Y:S01]  /*0570*/  ISETP.GE.AND P0, PT, R0, R5, PT ;  /* 0x000000050000720c */ /* 0x000fe20003f06270 */
[----:B--2---:R-:W-:-:S07]  /*0580*/  DFMA R14, R10, -R8, R14 ;  /* 0x800000080a0e722b */ /* 0x004fce000000000e */
[----:B------:R1:W-:Y:S05]  /*0590*/  STG.E.64 desc[UR6][R12.64], R14 ;  /* 0x0000000e0c007986 */ /* 0x0003ea000c101b06 */
[----:B------:R-:W-:Y:S05]  /*05a0*/  @!P0 BRA `(.L_x_7) ;  /* 0xfffffffc00a08947 */ /* 0x000fea000383ffff */
[----:B------:R-:W-:Y:S05]  /*05b0*/  BSYNC.RECONVERGENT B1 ;  /* 0x0000000000017941 */ /* 0x000fea0003800200 */
.L_x_4:
[----:B------:R-:W-:-:S05]  /*05c0*/  VIADD R6, R6, UR4 ;  /* 0x0000000406067c36 */ /* 0x000fca0008000000 */
[----:B------:R-:W-:-:S13]  /*05d0*/  ISETP.GE.AND P0, PT, R6, R5, PT ;  /* 0x000000050600720c */ /* 0x000fda0003f06270 */
[----:B------:R-:W-:Y:S05]  /*05e0*/  @!P0 BRA `(.L_x_8) ;  /* 0xfffffffc00088947 */ /* 0x000fea000383ffff */
.L_x_1:
[----:B------:R-:W-:Y:S05]  /*05f0*/  BSYNC.RECONVERGENT B0 ;  /* 0x0000000000007941 */ /* 0x000fea0003800200 */
.L_x_0:
[----:B------:R-:W-:Y:S06]  /*0600*/  BAR.SYNC.DEFER_BLOCKING 0x0 ;  /* 0x0000000000007b1d */ /* 0x000fec0000010000 */
[----:B------:R-:W-:Y:S05]  /*0610*/  @P1 BRA `(.L_x_9) ;  /* 0xfffffff800ac1947 */ /* 0x000fea000383ffff */
[----:B------:R-:W-:Y:S05]  /*0620*/  EXIT ;  /* 0x000000000000794d */ /* 0x000fea0003800000 */
        .weak           $__internal_0_$__cuda_sm20_div_rn_f64_full
        .type           $__internal_0_$__cuda_sm20_div_rn_f64_full,@function
        .size           $__internal_0_$__cuda_sm20_div_rn_f64_full,(.L_x_16 - $__internal_0_$__cuda_sm20_div_rn_f64_full)
$__internal_0_$__cuda_sm20_div_rn_f64_full:
[C---:B------:R-:W-:Y:S01]  /*0630*/  FSETP.GEU.AND P0, PT, |R21|.reuse, 1.469367938527859385e-39, PT ;  /* 0x001000001500780b */ /* 0x040fe20003f0e200 */
[----:B------:R-:W-:Y:S01]  /*0640*/  IMAD.MOV.U32 R12, RZ, RZ, 0x1 ;  /* 0x00000001ff0c7424 */ /* 0x000fe200078e00ff */
[----:B------:R-:W-:Y:S01]  /*0650*/  LOP3.LUT R8, R21, 0x800fffff, RZ, 0xc0, !PT ;  /* 0x800fffff15087812 */ /* 0x000fe200078ec0ff */
[----:B------:R-:W-:Y:S01]  /*0660*/  IMAD.MOV.U32 R22, RZ, RZ, 0x1ca00000 ;  /* 0x1ca00000ff167424 */ /* 0x000fe200078e00ff */
[C---:B------:R-:W-:Y:S01]  /*0670*/  FSETP.GEU.AND P3, PT, |R11|.reuse, 1.469367938527859385e-39, PT ;  /* 0x001000000b00780b */ /* 0x040fe20003f6e200 */
[----:B------:R-:W-:Y:S01]  /*0680*/  BSSY.RECONVERGENT B2, `(.L_x_10) ;  /* 0x0000052000027945 */ /* 0x000fe20003800200 */
[----:B------:R-:W-:Y:S01]  /*0690*/  LOP3.LUT R9, R8, 0x3ff00000, RZ, 0xfc, !PT ;  /* 0x3ff0000008097812 */ /* 0x000fe200078efcff */
[----:B------:R-:W-:Y:S01]  /*06a0*/  IMAD.MOV.U32 R8, RZ, RZ, R20 ;  /* 0x000000ffff087224 */ /* 0x000fe200078e0014 */
[----:B------:R-:W-:Y:S02]  /*06b0*/  LOP3.LUT R7, R11, 0x7ff00000, RZ, 0xc0, !PT ;  /* 0x7ff000000b077812 */ /* 0x000fe400078ec0ff */
[----:B------:R-:W-:-:S03]  /*06c0*/  LOP3.LUT R24, R21, 0x7ff00000, RZ, 0xc0, !PT ;  /* 0x7ff0000015187812 */ /* 0x000fc600078ec0ff */
[----:B------:R-:W-:Y:S01]  /*06d0*/  @!P0 DMUL R8, R20, 8.98846567431157953865e+307 ;  /* 0x7fe0000014088828 */ /* 0x000fe20000000000 */
[----:B------:R-:W-:Y:S01]  /*06e0*/  ISETP.GE.U32.AND P2, PT, R7, R24, PT ;  /* 0x000000180700720c */ /* 0x000fe20003f46070 */
[----:B------:R-:W-:Y:S02]  /*06f0*/  IMAD.MOV.U32 R23, RZ, RZ, R7 ;  /* 0x000000ffff177224 */ /* 0x000fe400078e0007 */
[----:B------:R-:W-:Y:S01]  /*0700*/  @!P3 LOP3.LUT R16, R21, 0x7ff00000, RZ, 0xc0, !PT ;  /* 0x7ff000001510b812 */ /* 0x000fe200078ec0ff */
[----:B------:R-:W-:Y:S01]  /*0710*/  @!P3 IMAD.MOV.U32 R18, RZ, RZ, RZ ;  /* 0x000000ffff12b224 */ /* 0x000fe200078e00ff */
[----:B------:R-:W0:Y:S02]  /*0720*/  MUFU.RCP64H R13, R9 ;  /* 0x00000009000d7308 */ /* 0x000e240000001800 */
[----:B------:R-:W-:Y:S02]  /*0730*/  @!P3 ISETP.GE.U32.AND P4, PT, R7, R16, PT ;  /* 0x000000100700b20c */ /* 0x000fe40003f86070 */
[----:B------:R-:W-:-:S02]  /*0740*/  @!P0 LOP3.LUT R24, R9, 0x7ff00000, RZ, 0xc0, !PT ;  /* 0x7ff0000009188812 */ /* 0x000fc400078ec0ff */
[----:B------:R-:W-:-:S03]  /*0750*/  @!P3 SEL R17, R22, 0x63400000, !P4 ;  /* 0x634000001611b807 */ /* 0x000fc60006000000 */
[----:B------:R-:W-:Y:S01]  /*0760*/  VIADD R25, R24, 0xffffffff ;  /* 0xffffffff18197836 */ /* 0x000fe20000000000 */
[----:B------:R-:W-:-:S04]  /*0770*/  @!P3 LOP3.LUT R17, R17, 0x80000000, R11, 0xf8, !PT ;  /* 0x800000001111b812 */ /* 0x000fc800078ef80b */
[----:B------:R-:W-:Y:S01]  /*0780*/  @!P3 LOP3.LUT R19, R17, 0x100000, RZ, 0xfc, !PT ;  /* 0x001000001113b812 */ /* 0x000fe200078efcff */
[----:B0-----:R-:W-:-:S08]  /*0790*/  DFMA R14, R12, -R8, 1 ;  /* 0x3ff000000c0e742b */ /* 0x001fd00000000808 */
[----:B------:R-:W-:-:S08]  /*07a0*/  DFMA R14, R14, R14, R14 ;  /* 0x0000000e0e0e722b */ /* 0x000fd0000000000e */
[----:B------:R-:W-:Y:S01]  /*07b0*/  DFMA R14, R12, R14, R12 ;  /* 0x0000000e0c0e722b */ /* 0x000fe2000000000c */
[----:B------:R-:W-:Y:S01]  /*07c0*/  SEL R13, R22, 0x63400000, !P2 ;  /* 0x63400000160d7807 */ /* 0x000fe20005000000 */
[----:B------:R-:W-:-:S03]  /*07d0*/  IMAD.MOV.U32 R12, RZ, RZ, R10 ;  /* 0x000000ffff0c7224 */ /* 0x000fc600078e000a */
[----:B------:R-:W-:-:S03]  /*07e0*/  LOP3.LUT R13, R13, 0x800fffff, R11, 0xf8, !PT ;  /* 0x800fffff0d0d7812 */ /* 0x000fc600078ef80b */
[----:B------:R-:W-:-:S03]  /*07f0*/  DFMA R16, R14, -R8, 1 ;  /* 0x3ff000000e10742b */ /* 0x000fc60000000808 */
[----:B------:R-:W-:-:S05]  /*0800*/  @!P3 DFMA R12, R12, 2, -R18 ;  /* 0x400000000c0cb82b */ /* 0x000fca0000000812 */
[----:B------:R-:W-:-:S05]  /*0810*/  DFMA R14, R14, R16, R14 ;  /* 0x000000100e0e722b */ /* 0x000fca000000000e */
[----:B------:R-:W-:-:S03]  /*0820*/  @!P3 LOP3.LUT R23, R13, 0x7ff00000, RZ, 0xc0, !PT ;  /* 0x7ff000000d17b812 */ /* 0x000fc600078ec0ff */
[----:B------:R-:W-:Y:S01]  /*0830*/  DMUL R16, R14, R12 ;  /* 0x0000000c0e107228 */ /* 0x000fe20000000000 */
[----:B------:R-:W-:-:S04]  /*0840*/  IADD3 R18, PT, PT, R23, -0x1, RZ ;  /* 0xffffffff17127810 */ /* 0x000fc80007ffe0ff */
[----:B------:R-:W-:-:S03]  /*0850*/  ISETP.GT.U32.AND P0, PT, R18, 0x7feffffe, PT ;  /* 0x7feffffe1200780c */ /* 0x000fc60003f04070 */
[----:B------:R-:W-:Y:S01]  /*0860*/  DFMA R18, R16, -R8, R12 ;  /* 0x800000081012722b */ /* 0x000fe2000000000c */
[----:B------:R-:W-:-:S07]  /*0870*/  ISETP.GT.U32.OR P0, PT, R25, 0x7feffffe, P0 ;  /* 0x7feffffe1900780c */ /* 0x000fce0000704470 */
[----:B------:R-:W-:-:S06]  /*0880*/  DFMA R18, R14, R18, R16 ;  /* 0x000000120e12722b */ /* 0x000fcc0000000010 */
[----:B------:R-:W-:Y:S05]  /*0890*/  @P0 BRA `(.L_x_11) ;  /* 0x00000000006c0947 */ /* 0x000fea0003800000 */
[----:B------:R-:W-:-:S04]  /*08a0*/  LOP3.LUT R14, R21, 0x7ff00000, RZ, 0xc0, !PT ;  /* 0x7ff00000150e7812 */ /* 0x000fc800078ec0ff */
[CC--:B------:R-:W-:Y:S02]  /*08b0*/  VIADDMNMX R10, R7.reuse, -R14.reuse, 0xb9600000, !PT ;  /* 0xb9600000070a7446 */ /* 0x0c0fe4000780090e */
[----:B------:R-:W-:Y:S02]  /*08c0*/  ISETP.GE.U32.AND P0, PT, R7, R14, PT ;  /* 0x0000000e0700720c */ /* 0x000fe40003f06070 */
[----:B------:R-:W-:Y:S01]  /*08d0*/  VIMNMX R7, PT, PT, R10, 0x46a00000, PT ;  /* 0x46a000000a077848 */ /* 0x000fe20003fe0100 */
[----:B------:R-:W-:Y:S01]  /*08e0*/  IMAD.MOV.U32 R10, RZ, RZ, RZ ;  /* 0x000000ffff0a7224 */ /* 0x000fe200078e00ff */
[----:B------:R-:W-:-:S05]  /*08f0*/  SEL R22, R22, 0x63400000, !P0 ;  /* 0x6340000016167807 */ /* 0x000fca0004000000 */
[----:B------:R-:W-:-:S04]  /*0900*/  IMAD.IADD R7, R7, 0x1, -R22 ;  /* 0x0000000107077824 */ /* 0x000fc800078e0a16 */
[----:B------:R-:W-:-:S06]  /*0910*/  VIADD R11, R7, 0x7fe00000 ;  /* 0x7fe00000070b7836 */ /* 0x000fcc0000000000 */
[----:B------:R-:W-:-:S10]  /*0920*/  DMUL R14, R18, R10 ;  /* 0x0000000a120e7228 */ /* 0x000fd40000000000 */
[----:B------:R-:W-:-:S13]  /*0930*/  FSETP.GTU.AND P0, PT, |R15|, 1.469367938527859385e-39, PT ;  /* 0x001000000f00780b */ /* 0x000fda0003f0c200 */
[----:B------:R-:W-:Y:S05]  /*0940*/  @P0 BRA `(.L_x_12) ;  /* 0x0000000000940947 */ /* 0x000fea0003800000 */
[----:B------:R-:W-:Y:S01]  /*0950*/  DFMA R8, R18, -R8, R12 ;  /* 0x800000081208722b */ /* 0x000fe2000000000c */
[----:B------:R-:W-:-:S09]  /*0960*/  IMAD.MOV.U32 R10, RZ, RZ, RZ ;  /* 0x000000ffff0a7224 */ /* 0x000fd200078e00ff */
[C---:B------:R-:W-:Y:S02]  /*0970*/  FSETP.NEU.AND P0, PT, R9.reuse, RZ, PT ;  /* 0x000000ff0900720b */ /* 0x040fe40003f0d000 */
[----:B------:R-:W-:-:S04]  /*0980*/  LOP3.LUT R13, R9, 0x80000000, R21, 0x48, !PT ;  /* 0x80000000090d7812 */ /* 0x000fc800078e4815 */
[----:B------:R-:W-:-:S07]  /*0990*/  LOP3.LUT R11, R13, R11, RZ, 0xfc, !PT ;  /* 0x0000000b0d0b7212 */ /* 0x000fce00078efcff */
[----:B------:R-:W-:Y:S05]  /*09a0*/  @!P0 BRA `(.L_x_12) ;  /* 0x00000000007c8947 */ /* 0x000fea0003800000 */
[----:B------:R-:W-:Y:S01]  /*09b0*/  IMAD.MOV R9, RZ, RZ, -R7 ;  /* 0x000000ffff097224 */ /* 0x000fe200078e0a07 */
[----:B------:R-:W-:Y:S01]  /*09c0*/  DMUL.RP R10, R18, R10 ;  /* 0x0000000a120a7228 */ /* 0x000fe20000008000 */
[----:B------:R-:W-:Y:S01]  /*09d0*/  IMAD.MOV.U32 R8, RZ, RZ, RZ ;  /* 0x000000ffff087224 */ /* 0x000fe200078e00ff */
[----:B------:R-:W-:-:S05]  /*09e0*/  IADD3 R7, PT, PT, -R7, -0x43300000, RZ ;  /* 0xbcd0000007077810 */ /* 0x000fca0007ffe1ff */
[----:B------:R-:W-:-:S03]  /*09f0*/  DFMA R8, R14, -R8, R18 ;  /* 0x800000080e08722b */ /* 0x000fc60000000012 */
[----:B------:R-:W-:-:S07]  /*0a00*/  LOP3.LUT R13, R11, R13, RZ, 0x3c, !PT ;  /* 0x0000000d0b0d7212 */ /* 0x000fce00078e3cff */
[----:B------:R-:W-:-:S04]  /*0a10*/  FSETP.NEU.AND P0, PT, |R9|, R7, PT ;  /* 0x000000070900720b */ /* 0x000fc80003f0d200 */
[----:B------:R-:W-:Y:S02]  /*0a20*/  FSEL R14, R10, R14, !P0 ;  /* 0x0000000e0a0e7208 */ /* 0x000fe40004000000 */
[----:B------:R-:W-:Y:S01]  /*0a30*/  FSEL R15, R13, R15, !P0 ;  /* 0x0000000f0d0f7208 */ /* 0x000fe20004000000 */
[----:B------:R-:W-:Y:S06]  /*0a40*/  BRA `(.L_x_12) ;  /* 0x0000000000547947 */ /* 0x000fec0003800000 */
.L_x_11:
[----:B------:R-:W-:-:S14]  /*0a50*/  DSETP.NAN.AND P0, PT, R10, R10, PT ;  /* 0x0000000a0a00722a */ /* 0x000fdc0003f08000 */
[----:B------:R-:W-:Y:S05]  /*0a60*/  @P0 BRA `(.L_x_13) ;  /* 0x0000000000440947 */ /* 0x000fea0003800000 */
[----:B------:R-:W-:-:S14]  /*0a70*/  DSETP.NAN.AND P0, PT, R20, R20, PT ;  /* 0x000000141400722a */ /* 0x000fdc0003f08000 */
[----:B------:R-:W-:Y:S05]  /*0a80*/  @P0 BRA `(.L_x_14) ;  /* 0x0000000000300947 */ /* 0x000fea0003800000 */
[----:B------:R-:W-:Y:S01]  /*0a90*/  ISETP.NE.AND P0, PT, R23, R24, PT ;  /* 0x000000181700720c */ /* 0x000fe20003f05270 */
[----:B------:R-:W-:Y:S01]  /*0aa0*/  IMAD.MOV.U32 R14, RZ, RZ, 0x0 ;  /* 0x00000000ff0e7424 */ /* 0x000fe200078e00ff */
[----:B------:R-:W-:-:S11]  /*0ab0*/  MOV R15, 0xfff80000 ;  /* 0xfff80000000f7802 */ /* 0x000fd60000000f00 */
[----:B------:R-:W-:Y:S05]  /*0ac0*/  @!P0 BRA `(.L_x_12) ;  /* 0x0000000000348947 */ /* 0x000fea0003800000 */
[----:B------:R-:W-:Y:S02]  /*0ad0*/  ISETP.NE.AND P0, PT, R23, 0x7ff00000, PT ;  /* 0x7ff000001700780c */ /* 0x000fe40003f05270 */
[----:B------:R-:W-:Y:S02]  /*0ae0*/  LOP3.LUT R15, R11, 0x80000000, R21, 0x48, !PT ;  /* 0x800000000b0f7812 */ /* 0x000fe400078e4815 */
[----:B------:R-:W-:-:S13]  /*0af0*/  ISETP.EQ.OR P0, PT, R24, RZ, !P0 ;  /* 0x000000ff1800720c */ /* 0x000fda0004702670 */
[----:B------:R-:W-:Y:S01]  /*0b00*/  @P0 LOP3.LUT R7, R15, 0x7ff00000, RZ, 0xfc, !PT ;  /* 0x7ff000000f070812 */ /* 0x000fe200078efcff */
[----:B------:R-:W-:Y:S02]  /*0b10*/  @!P0 IMAD.MOV.U32 R14, RZ, RZ, RZ ;  /* 0x000000ffff0e8224 */ /* 0x000fe400078e00ff */
[----:B------:R-:W-:Y:S02]  /*0b20*/  @P0 IMAD.MOV.U32 R14, RZ, RZ, RZ ;  /* 0x000000ffff0e0224 */ /* 0x000fe400078e00ff */
[----:B------:R-:W-:Y:S01]  /*0b30*/  @P0 IMAD.MOV.U32 R15, RZ, RZ, R7 ;  /* 0x000000ffff0f0224 */ /* 0x000fe200078e0007 */
[----:B------:R-:W-:Y:S06]  /*0b40*/  BRA `(.L_x_12) ;  /* 0x0000000000147947 */ /* 0x000fec0003800000 */
.L_x_14:
[----:B------:R-:W-:Y:S01]  /*0b50*/  LOP3.LUT R15, R21, 0x80000, RZ, 0xfc, !PT ;  /* 0x00080000150f7812 */ /* 0x000fe200078efcff */
[----:B------:R-:W-:Y:S01]  /*0b60*/  IMAD.MOV.U32 R14, RZ, RZ, R20 ;  /* 0x000000ffff0e7224 */ /* 0x000fe200078e0014 */
[----:B------:R-:W-:Y:S06]  /*0b70*/  BRA `(.L_x_12) ;  /* 0x0000000000087947 */ /* 0x000fec0003800000 */
.L_x_13:
[----:B------:R-:W-:Y:S01]  /*0b80*/  LOP3.LUT R15, R11, 0x80000, RZ, 0xfc, !PT ;  /* 0x000800000b0f7812 */ /* 0x000fe200078efcff */
[----:B------:R-:W-:-:S07]  /*0b90*/  IMAD.MOV.U32 R14, RZ, RZ, R10 ;  /* 0x000000ffff0e7224 */ /* 0x000fce00078e000a */
.L_x_12:
[----:B------:R-:W-:Y:S05]  /*0ba0*/  BSYNC.RECONVERGENT B2 ;  /* 0x0000000000027941 */ /* 0x000fea0003800200 */
.L_x_10:
[----:B------:R-:W-:Y:S02]  /*0bb0*/  IMAD.MOV.U32 R8, RZ, RZ, R0 ;  /* 0x000000ffff087224 */ /* 0x000fe400078e0000 */
[----:B------:R-:W-:-:S04]  /*0bc0*/  IMAD.MOV.U32 R9, RZ, RZ, 0x0 ;  /* 0x00000000ff097424 */ /* 0x000fc800078e00ff */
[----:B------:R-:W-:Y:S05]  /*0bd0*/  RET.REL.NODEC R8 `(_Z12LU_DecomposePiPdS0_S_ii) ;  /* 0xfffffff408087950 */ /* 0x000fea0003c3ffff */
.L_x_15:
[----:B------:R-:W-:-:S00]  /*0be0*/  BRA `(.L_x_15) ;  /* 0xfffffffc00fc7947 */ /* 0x000fc0000383ffff */
[----:B------:R-:W-:-:S00]  /*0bf0*/  NOP ;  /* 0x0000000000007918 */ /* 0x000fc00000000000 */
        /* <DEDUP_REMOVED lines=8> */
.L_x_16:


//--------------------- .nv.shared.reserved.0     --------------------------
	.section	.nv.shared.reserved.0,"aw",@nobits
	.weak		__nv_reservedSMEM_offset_0_alias
	.size		__nv_reservedSMEM_offset_0_alias, 0, 64
	.other		__nv_reservedSMEM_offset_0_alias,@"STO_CUDA_RESERVED_SHARED STV_DEFAULT"
__nv_reservedSMEM_offset_0_alias:
	.zero		0
	.zero		64


//--------------------- .nv.constant0._Z12LU_DecomposePiPdS0_S_ii --------------------------
	.section	.nv.constant0._Z12LU_DecomposePiPdS0_S_ii,"a",@progbits
	.sectionflags	@""
	.align	4
.nv.constant0._Z12LU_DecomposePiPdS0_S_ii:
	.zero		936


//--------------------- SYMBOLS --------------------------

	.type		.nv.reservedSmem.offset0,@object
	.size		.nv.reservedSmem.offset0,0x4
